	.headerflags	@"EF_CUDA_TEXMODE_UNIFIED EF_CUDA_64BIT_ADDRESS EF_CUDA_ACCELERATORS EF_CUDA_SM90 EF_CUDA_VIRTUAL_SM(EF_CUDA_SM90)"
	.elftype	@"ET_EXEC"


//--------------------- .nv.info                  --------------------------
	.section	.nv.info,"",@"SHT_CUDA_INFO"
	.align	4


	//----- nvinfo : EIATTR_REGCOUNT
	.align		4
        /*0000*/ 	.byte	0x04, 0x2f
        /*0002*/ 	.short	(.L_1 - .L_0)
	.align		4
.L_0:
        /*0004*/ 	.word	index@(triton_poi_fused_convolution_relu_2)
        /*0008*/ 	.word	0x0000000c


	//----- nvinfo : EIATTR_MIN_STACK_SIZE
	.align		4
.L_1:
        /*000c*/ 	.byte	0x04, 0x12
        /*000e*/ 	.short	(.L_3 - .L_2)
	.align		4
.L_2:
        /*0010*/ 	.word	index@(triton_poi_fused_convolution_relu_2)
        /*0014*/ 	.word	0x00000000


	//----- nvinfo : EIATTR_FRAME_SIZE
	.align		4
.L_3:
        /*0018*/ 	.byte	0x04, 0x11
        /*001a*/ 	.short	(.L_5 - .L_4)
	.align		4
.L_4:
        /*001c*/ 	.word	index@(triton_poi_fused_convolution_relu_2)
        /*0020*/ 	.word	0x00000000


	//----- nvinfo : EIATTR_MIN_STACK_SIZE
	.align		4
.L_5:
        /*0024*/ 	.byte	0x04, 0x12
        /*0026*/ 	.short	(.L_7 - .L_6)
	.align		4
.L_6:
        /*0028*/ 	.word	index@(triton_poi_fused_convolution_relu_2)
        /*002c*/ 	.word	0x00000000
.L_7:


//--------------------- .nv.info.triton_poi_fused_convolution_relu_2 --------------------------
	.section	.nv.info.triton_poi_fused_convolution_relu_2,"",@"SHT_CUDA_INFO"
	.sectionflags	@""
	.align	4


	//----- nvinfo : EIATTR_CUDA_API_VERSION
	.align		4
        /*0000*/ 	.byte	0x04, 0x37
        /*0002*/ 	.short	(.L_9 - .L_8)
.L_8:
        /*0004*/ 	.word	0x0000007c


	//----- nvinfo : EIATTR_KPARAM_INFO
	.align		4
.L_9:
        /*0008*/ 	.byte	0x04, 0x17
        /*000a*/ 	.short	(.L_11 - .L_10)
.L_10:
        /*000c*/ 	.word	0x00000000
        /*0010*/ 	.short	0x0002
        /*0012*/ 	.short	0x0010
        /*0014*/ 	.byte	0x00, 0xf0, 0x11, 0x00


	//----- nvinfo : EIATTR_KPARAM_INFO
	.align		4
.L_11:
        /*0018*/ 	.byte	0x04, 0x17
        /*001a*/ 	.short	(.L_13 - .L_12)
.L_12:
        /*001c*/ 	.word	0x00000000
        /*0020*/ 	.short	0x0001
        /*0022*/ 	.short	0x0008
        /*0024*/ 	.byte	0x00, 0xf4, 0x21, 0x00


	//----- nvinfo : EIATTR_KPARAM_INFO
	.align		4
.L_13:
        /*0028*/ 	.byte	0x04, 0x17
        /*002a*/ 	.short	(.L_15 - .L_14)
.L_14:
        /*002c*/ 	.word	0x00000000
        /*0030*/ 	.short	0x0000
        /*0032*/ 	.short	0x0000
        /*0034*/ 	.byte	0x00, 0xf4, 0x21, 0x00


	//----- nvinfo : EIATTR_SPARSE_MMA_MASK
	.align		4
.L_15:
        /*0038*/ 	.byte	0x03, 0x50
        /*003a*/ 	.short	0x0000


	//----- nvinfo : EIATTR_MAXREG_COUNT
	.align		4
        /*003c*/ 	.byte	0x03, 0x1b
        /*003e*/ 	.short	0x00ff


	//----- nvinfo : EIATTR_EXIT_INSTR_OFFSETS
	.align		4
        /*0040*/ 	.byte	0x04, 0x1c
        /*0042*/ 	.short	(.L_17 - .L_16)


	//   ....[0]....
.L_16:
        /*0044*/ 	.word	0x00000160


	//   ....[1]....
        /*0048*/ 	.word	0x00000180


	//----- nvinfo : EIATTR_REQNTID
	.align		4
.L_17:
        /*004c*/ 	.byte	0x04, 0x10
        /*004e*/ 	.short	(.L_19 - .L_18)
.L_18:
        /*0050*/ 	.word	0x00000080
        /*0054*/ 	.word	0x00000001
        /*0058*/ 	.word	0x00000001


	//----- nvinfo : EIATTR_CBANK_PARAM_SIZE
	.align		4
.L_19:
        /*005c*/ 	.byte	0x03, 0x19
        /*005e*/ 	.short	0x0014


	//----- nvinfo : EIATTR_PARAM_CBANK
	.align		4
        /*0060*/ 	.byte	0x04, 0x0a
        /*0062*/ 	.short	(.L_21 - .L_20)
	.align		4
.L_20:
        /*0064*/ 	.word	index@(.nv.constant0.triton_poi_fused_convolution_relu_2)
        /*0068*/ 	.short	0x0210
        /*006a*/ 	.short	0x0014


	//----- nvinfo : EIATTR_SW_WAR
	.align		4
.L_21:
        /*006c*/ 	.byte	0x04, 0x36
        /*006e*/ 	.short	(.L_23 - .L_22)
.L_22:
        /*0070*/ 	.word	0x00000008
.L_23:


//--------------------- .nv.callgraph             --------------------------
	.section	.nv.callgraph,"",@"SHT_CUDA_CALLGRAPH"
	.align	4
	.sectionentsize	8
	.align		4
        /*0000*/ 	.word	0x00000000
	.align		4
        /*0004*/ 	.word	0xffffffff
	.align		4
        /*0008*/ 	.word	0x00000000
	.align		4
        /*000c*/ 	.word	0xfffffffe
	.align		4
        /*0010*/ 	.word	0x00000000
	.align		4
        /*0014*/ 	.word	0xfffffffd
	.align		4
        /*0018*/ 	.word	0x00000000
	.align		4
        /*001c*/ 	.word	0xfffffffc


//--------------------- .text.triton_poi_fused_convolution_relu_2 --------------------------
	.section	.text.triton_poi_fused_convolution_relu_2,"ax",@progbits
	.align	128
        .global         triton_poi_fused_convolution_relu_2
        .type           triton_poi_fused_convolution_relu_2,@function
        .size           triton_poi_fused_convolution_relu_2,(.L_x_1 - triton_poi_fused_convolution_relu_2)
        .other          triton_poi_fused_convolution_relu_2,@"STO_CUDA_ENTRY STV_DEFAULT"
triton_poi_fused_convolution_relu_2:
.text.triton_poi_fused_convolution_relu_2:
[----:B------:R-:W0:Y:S02]  /*0000*/  LDC R1, c[0x0][0x28] ;  /* 0x00000a00ff017b82 */ /* 0x000e240000000800 */
[----:B------:R-:W1:Y:S01]  /*0010*/  S2R R0, SR_TID.X ;  /* 0x0000000000007919 */ /* 0x000e620000002100 */
[----:B------:R-:W2:Y:S01]  /*0020*/  LDC.64 R2, c[0x0][0x210] ;  /* 0x00008400ff027b82 */ /* 0x000ea20000000a00 */
[----:B------:R-:W-:Y:S01]  /*0030*/  ULDC.64 UR4, c[0x0][0x208] ;  /* 0x0000820000047ab9 */ /* 0x000fe20000000a00 */
[----:B------:R-:W3:Y:S06]  /*0040*/  S2R R7, SR_CTAID.X ;  /* 0x0000000000077919 */ /* 0x000eec0000002500 */
[----:B------:R-:W4:Y:S01]  /*0050*/  LDC.64 R4, c[0x0][0x218] ;  /* 0x00008600ff047b82 */ /* 0x000f220000000a00 */
[----:B-1----:R-:W-:-:S05]  /*0060*/  LOP3.LUT R0, R0, 0x7f, RZ, 0xc0, !PT ;  /* 0x0000007f00007812 */ /* 0x002fca00078ec0ff */
[----:B---3--:R-:W-:-:S04]  /*0070*/  IMAD R7, R7, 0x80, R0 ;  /* 0x0000008007077824 */ /* 0x008fc800078e0200 */
[C---:B------:R-:W-:Y:S01]  /*0080*/  IMAD.HI R0, R7.reuse, 0x2aaaaaab, RZ ;  /* 0x2aaaaaab07007827 */ /* 0x040fe200078e02ff */
[----:B------:R-:W-:-:S03]  /*0090*/  ISETP.GE.AND P1, PT, R7, 0x60, PT ;  /* 0x000000600700780c */ /* 0x000fc60003f26270 */
[----:B--2---:R-:W-:Y:S01]  /*00a0*/  IMAD.WIDE R2, R7, 0x4, R2 ;  /* 0x0000000407027825 */ /* 0x004fe200078e0202 */
[----:B------:R-:W-:-:S04]  /*00b0*/  SHF.R.U32.HI R9, RZ, 0x1f, R0 ;  /* 0x0000001fff097819 */ /* 0x000fc80000011600 */
[----:B------:R-:W-:-:S05]  /*00c0*/  LEA.HI R0, R0, R9, RZ, 0x1e ;  /* 0x0000000900007211 */ /* 0x000fca00078ff0ff */
[----:B------:R-:W-:Y:S01]  /*00d0*/  IMAD R9, R0, -0x18, R7 ;  /* 0xffffffe800097824 */ /* 0x000fe200078e0207 */
[----:B------:R-:W-:Y:S01]  /*00e0*/  HFMA2.MMA R0, -RZ, RZ, 0, 0 ;  /* 0x00000000ff007435 */ /* 0x000fe200000001ff */
[----:B------:R-:W-:Y:S02]  /*00f0*/  IMAD.MOV.U32 R7, RZ, RZ, RZ ;  /* 0x000000ffff077224 */ /* 0x000fe400078e00ff */
[----:B----4-:R-:W-:-:S05]  /*0100*/  IMAD.WIDE R4, R9, 0x4, R4 ;  /* 0x0000000409047825 */ /* 0x010fca00078e0204 */
[----:B------:R-:W2:Y:S04]  /*0110*/  @!P1 LDG.E.EL R7, desc[UR4][R4.64] ;  /* 0x0000000404079981 */ /* 0x000ea8000c2e1900 */
[----:B------:R-:W2:Y:S02]  /*0120*/  @!P1 LDG.E R0, desc[UR4][R2.64] ;  /* 0x0000000402009981 */ /* 0x000ea4000c1e1900 */
[----:B--2---:R-:W-:Y:S01]  /*0130*/  FADD R6, R7, R0 ;  /* 0x0000000007067221 */ /* 0x004fe20000000000 */
[----:B------:R-:W-:-:S04]  /*0140*/  FSETP.GEU.AND P0, PT, R0, -R7, PT ;  /* 0x800000070000720b */ /* 0x000fc80003f0e000 */
[----:B------:R-:W-:Y:S01]  /*0150*/  FSEL R7, R6, RZ, P0 ;  /* 0x000000ff06077208 */ /* 0x000fe20000000000 */
[----:B------:R-:W-:Y:S08]  /*0160*/  @P1 EXIT ;  /* 0x000000000000194d */ /* 0x000ff00003800000 */
[----:B------:R-:W-:Y:S01]  /*0170*/  STG.E desc[UR4][R2.64], R7 ;  /* 0x0000000702007986 */ /* 0x000fe2000c101904 */
[----:B------:R-:W-:Y:S05]  /*0180*/  EXIT ;  /* 0x000000000000794d */ /* 0x000fea0003800000 */
.L_x_0:
[----:B------:R-:W-:-:S00]  /*0190*/  BRA `(.L_x_0) ;  /* 0xfffffffc00fc7947 */ /* 0x000fc0000383ffff */
[----:B------:R-:W-:-:S00]  /*01a0*/  NOP ;  /* 0x0000000000007918 */ /* 0x000fc00000000000 */
        /* <DEDUP_REMOVED lines=13> */
.L_x_1:


//--------------------- .nv.constant0.triton_poi_fused_convolution_relu_2 --------------------------
	.section	.nv.constant0.triton_poi_fused_convolution_relu_2,"a",@progbits
	.sectionflags	@""
	.align	4
.nv.constant0.triton_poi_fused_convolution_relu_2:
	.zero		548
